//
// Generated by NVIDIA NVVM Compiler
//
// Compiler Build ID: CL-36424714
// Cuda compilation tools, release 13.0, V13.0.88
// Based on NVVM 20.0.0
//

.version 9.0
.target sm_100
.address_size 64

	// .globl	_Z22gpuHistogramNonStridedPiS_ii

.visible .entry _Z22gpuHistogramNonStridedPiS_ii(
	.param .u64 .ptr .align 1 _Z22gpuHistogramNonStridedPiS_ii_param_0,
	.param .u64 .ptr .align 1 _Z22gpuHistogramNonStridedPiS_ii_param_1,
	.param .u32 _Z22gpuHistogramNonStridedPiS_ii_param_2,
	.param .u32 _Z22gpuHistogramNonStridedPiS_ii_param_3
)
{
	.reg .pred 	%p<2>;
	.reg .b32 	%r<10>;
	.reg .b64 	%rd<9>;

	ld.param.u64 	%rd1, [_Z22gpuHistogramNonStridedPiS_ii_param_0];
	ld.param.u64 	%rd2, [_Z22gpuHistogramNonStridedPiS_ii_param_1];
	ld.param.u32 	%r3, [_Z22gpuHistogramNonStridedPiS_ii_param_2];
	ld.param.u32 	%r2, [_Z22gpuHistogramNonStridedPiS_ii_param_3];
	mov.u32 	%r4, %tid.x;
	mov.u32 	%r5, %ctaid.x;
	mov.u32 	%r6, %ntid.x;
	mad.lo.s32 	%r1, %r5, %r6, %r4;
	setp.ge.s32 	%p1, %r1, %r3;
	@%p1 bra 	$L__BB0_2;
	cvta.to.global.u64 	%rd3, %rd1;
	cvta.to.global.u64 	%rd4, %rd2;
	mul.wide.s32 	%rd5, %r1, 4;
	add.s64 	%rd6, %rd3, %rd5;
	ld.global.u32 	%r7, [%rd6];
	rem.s32 	%r8, %r7, %r2;
	mul.wide.s32 	%rd7, %r8, 4;
	add.s64 	%rd8, %rd4, %rd7;
	atom.global.add.u32 	%r9, [%rd8], 1;
$L__BB0_2:
	ret;

}


// ===== COMPILED SASS (sm_100) =====

	.target	sm_100

	.elftype	@"ET_EXEC"


//--------------------- .note.nv.tkinfo           --------------------------
	.section	.note.nv.tkinfo,"",@"SHT_NOTE"
	.sectionflags	@"SHF_NOTE_NV_TKINFO"
	.tkinfo
        /*0018*/ 	.word	0x00000002
        /*0030*/ 	.string	""
        /*0030*/ 	.string	"ptxas"
        /*0030*/ 	.string	"Cuda compilation tools, release 13.0, V13.0.88"
        /*0030*/ 	.string	"Build cuda_13.0.r13.0/compiler.36424714_0"
        /*0030*/ 	.string	"-arch sm_100 -m 64 "



//--------------------- .note.nv.cuinfo           --------------------------
	.section	.note.nv.cuinfo,"",@"SHT_NOTE"
	.sectionflags	@"SHF_NOTE_NV_CUINFO"
        /*0018*/ 	.short	0x0002
        /*001a*/ 	.short	0x0064
        /*001c*/ 	.short	0x0082
	.zero		2


//--------------------- .nv.info                  --------------------------
	.section	.nv.info,"",@"SHT_CUDA_INFO"
	.align	4


	//----- nvinfo : EIATTR_REGCOUNT
	.align		4
        /*0000*/ 	.byte	0x04, 0x2f
        /*0002*/ 	.short	(.L_1 - .L_0)
	.align		4
.L_0:
        /*0004*/ 	.word	index@(_Z22gpuHistogramNonStridedPiS_ii)
        /*0008*/ 	.word	0x0000000c


	//----- nvinfo : EIATTR_FRAME_SIZE
	.align		4
.L_1:
        /*000c*/ 	.byte	0x04, 0x11
        /*000e*/ 	.short	(.L_3 - .L_2)
	.align		4
.L_2:
        /*0010*/ 	.word	index@(_Z22gpuHistogramNonStridedPiS_ii)
        /*0014*/ 	.word	0x00000000


	//----- nvinfo : EIATTR_MIN_STACK_SIZE
	.align		4
.L_3:
        /*0018*/ 	.byte	0x04, 0x12
        /*001a*/ 	.short	(.L_5 - .L_4)
	.align		4
.L_4:
        /*001c*/ 	.word	index@(_Z22gpuHistogramNonStridedPiS_ii)
        /*0020*/ 	.word	0x00000000
.L_5:


//--------------------- .nv.compat                --------------------------
	.section	.nv.compat,"",@"SHT_CUDA_COMPAT_INFO"
	.align	4
        /*0000*/ 	.byte	0x02, 0x09, 0x00, 0x00, 0x02, 0x02, 0x01, 0x00, 0x02, 0x05, 0x05, 0x00, 0x03, 0x07, 0x01, 0x01
        /*0010*/ 	.byte	0x02, 0x03, 0x00, 0x00, 0x02, 0x06, 0x01, 0x00, 0x04, 0x0b, 0x08, 0x00, 0x09, 0x00, 0x00, 0x00
        /*0020*/ 	.byte	0x00, 0x00, 0x00, 0x00


//--------------------- .nv.info._Z22gpuHistogramNonStridedPiS_ii --------------------------
	.section	.nv.info._Z22gpuHistogramNonStridedPiS_ii,"",@"SHT_CUDA_INFO"
	.sectionflags	@""
	.align	4


	//----- nvinfo : EIATTR_CUDA_API_VERSION
	.align		4
        /*0000*/ 	.byte	0x04, 0x37
        /*0002*/ 	.short	(.L_7 - .L_6)
.L_6:
        /*0004*/ 	.word	0x00000082


	//----- nvinfo : EIATTR_KPARAM_INFO
	.align		4
.L_7:
        /*0008*/ 	.byte	0x04, 0x17
        /*000a*/ 	.short	(.L_9 - .L_8)
.L_8:
        /*000c*/ 	.word	0x00000000
        /*0010*/ 	.short	0x0003
        /*0012*/ 	.short	0x0014
        /*0014*/ 	.byte	0x00, 0xf0, 0x11, 0x00


	//----- nvinfo : EIATTR_KPARAM_INFO
	.align		4
.L_9:
        /*0018*/ 	.byte	0x04, 0x17
        /*001a*/ 	.short	(.L_11 - .L_10)
.L_10:
        /*001c*/ 	.word	0x00000000
        /*0020*/ 	.short	0x0002
        /*0022*/ 	.short	0x0010
        /*0024*/ 	.byte	0x00, 0xf0, 0x11, 0x00


	//----- nvinfo : EIATTR_KPARAM_INFO
	.align		4
.L_11:
        /*0028*/ 	.byte	0x04, 0x17
        /*002a*/ 	.short	(.L_13 - .L_12)
.L_12:
        /*002c*/ 	.word	0x00000000
        /*0030*/ 	.short	0x0001
        /*0032*/ 	.short	0x0008
        /*0034*/ 	.byte	0x00, 0xf5, 0x21, 0x00


	//----- nvinfo : EIATTR_KPARAM_INFO
	.align		4
.L_13:
        /*0038*/ 	.byte	0x04, 0x17
        /*003a*/ 	.short	(.L_15 - .L_14)
.L_14:
        /*003c*/ 	.word	0x00000000
        /*0040*/ 	.short	0x0000
        /*0042*/ 	.short	0x0000
        /*0044*/ 	.byte	0x00, 0xf5, 0x21, 0x00


	//----- nvinfo : EIATTR_SPARSE_MMA_MASK
	.align		4
.L_15:
        /*0048*/ 	.byte	0x03, 0x50
        /*004a*/ 	.short	0x0000


	//----- nvinfo : EIATTR_MAXREG_COUNT
	.align		4
        /*004c*/ 	.byte	0x03, 0x1b
        /*004e*/ 	.short	0x00ff


	//----- nvinfo : EIATTR_MERCURY_ISA_VERSION
	.align		4
        /*0050*/ 	.byte	0x03, 0x5f
        /*0052*/ 	.short	0x0101


	//----- nvinfo : EIATTR_VRC_CTA_INIT_COUNT
	.align		4
        /*0054*/ 	.byte	0x02, 0x4a
	.zero		1
	.zero		1


	//----- nvinfo : EIATTR_EXIT_INSTR_OFFSETS
	.align		4
        /*0058*/ 	.byte	0x04, 0x1c
        /*005a*/ 	.short	(.L_17 - .L_16)


	//   ....[0]....
.L_16:
        /*005c*/ 	.word	0x00000070


	//   ....[1]....
        /*0060*/ 	.word	0x00000260


	//----- nvinfo : EIATTR_CBANK_PARAM_SIZE
	.align		4
.L_17:
        /*0064*/ 	.byte	0x03, 0x19
        /*0066*/ 	.short	0x0018


	//----- nvinfo : EIATTR_PARAM_CBANK
	.align		4
        /*0068*/ 	.byte	0x04, 0x0a
        /*006a*/ 	.short	(.L_19 - .L_18)
	.align		4
.L_18:
        /*006c*/ 	.word	index@(.nv.constant0._Z22gpuHistogramNonStridedPiS_ii)
        /*0070*/ 	.short	0x0380
        /*0072*/ 	.short	0x0018


	//----- nvinfo : EIATTR_SW_WAR
	.align		4
.L_19:
        /*0074*/ 	.byte	0x04, 0x36
        /*0076*/ 	.short	(.L_21 - .L_20)
.L_20:
        /*0078*/ 	.word	0x00000008
.L_21:


//--------------------- .nv.callgraph             --------------------------
	.section	.nv.callgraph,"",@"SHT_CUDA_CALLGRAPH"
	.align	4
	.sectionentsize	8
	.align		4
        /*0000*/ 	.word	0x00000000
	.align		4
        /*0004*/ 	.word	0xffffffff
	.align		4
        /*0008*/ 	.word	0x00000000
	.align		4
        /*000c*/ 	.word	0xfffffffe
	.align		4
        /*0010*/ 	.word	0x00000000
	.align		4
        /*0014*/ 	.word	0xfffffffd
	.align		4
        /*0018*/ 	.word	0x00000000
	.align		4
        /*001c*/ 	.word	0xfffffffc


//--------------------- .text._Z22gpuHistogramNonStridedPiS_ii --------------------------
	.section	.text._Z22gpuHistogramNonStridedPiS_ii,"ax",@progbits
	.align	128
        .global         _Z22gpuHistogramNonStridedPiS_ii
        .type           _Z22gpuHistogramNonStridedPiS_ii,@function
        .size           _Z22gpuHistogramNonStridedPiS_ii,(.L_x_1 - _Z22gpuHistogramNonStridedPiS_ii)
        .other          _Z22gpuHistogramNonStridedPiS_ii,@"STO_CUDA_ENTRY STV_DEFAULT"
_Z22gpuHistogramNonStridedPiS_ii:
.text._Z22gpuHistogramNonStridedPiS_ii:
[----:B------:R-:W-:Y:S01]  /*0000*/  LDC R1, c[0x0][0x37c] ;  /* 0x0000df00ff017b82 */ /* 0x000fe20000000800 */
[----:B------:R-:W0:Y:S07]  /*0010*/  S2R R5, SR_TID.X ;  /* 0x0000000000057919 */ /* 0x000e2e0000002100 */
[----:B------:R-:W0:Y:S01]  /*0020*/  S2UR UR4, SR_CTAID.X ;  /* 0x00000000000479c3 */ /* 0x000e220000002500 */
[----:B------:R-:W1:Y:S07]  /*0030*/  LDCU UR5, c[0x0][0x390] ;  /* 0x00007200ff0577ac */ /* 0x000e6e0008000800 */
[----:B------:R-:W0:Y:S02]  /*0040*/  LDC R0, c[0x0][0x360] ;  /* 0x0000d800ff007b82 */ /* 0x000e240000000800 */
[----:B0-----:R-:W-:-:S05]  /*0050*/  IMAD R5, R0, UR4, R5 ;  /* 0x0000000400057c24 */ /* 0x001fca000f8e0205 */
[----:B-1----:R-:W-:-:S13]  /*0060*/  ISETP.GE.AND P0, PT, R5, UR5, PT ;  /* 0x0000000505007c0c */ /* 0x002fda000bf06270 */
[----:B------:R-:W-:Y:S05]  /*0070*/  @P0 EXIT ;  /* 0x000000000000094d */ /* 0x000fea0003800000 */
[----:B------:R-:W0:Y:S01]  /*0080*/  LDC.64 R2, c[0x0][0x380] ;  /* 0x0000e000ff027b82 */ /* 0x000e220000000a00 */
[----:B------:R-:W1:Y:S07]  /*0090*/  LDCU.64 UR4, c[0x0][0x358] ;  /* 0x00006b00ff0477ac */ /* 0x000e6e0008000a00 */
[----:B------:R-:W2:Y:S01]  /*00a0*/  LDC R7, c[0x0][0x394] ;  /* 0x0000e500ff077b82 */ /* 0x000ea20000000800 */
[----:B0-----:R-:W-:-:S05]  /*00b0*/  IMAD.WIDE R2, R5, 0x4, R2 ;  /* 0x0000000405027825 */ /* 0x001fca00078e0202 */
[----:B-1----:R-:W3:Y:S01]  /*00c0*/  LDG.E R0, desc[UR4][R2.64] ;  /* 0x0000000402007981 */ /* 0x002ee2000c1e1900 */
[----:B--2---:R-:W-:-:S04]  /*00d0*/  IABS R8, R7 ;  /* 0x0000000700087213 */ /* 0x004fc80000000000 */
[----:B------:R-:W0:Y:S08]  /*00e0*/  I2F.RP R6, R8 ;  /* 0x0000000800067306 */ /* 0x000e300000209400 */
[----:B0-----:R-:W0:Y:S02]  /*00f0*/  MUFU.RCP R6, R6 ;  /* 0x0000000600067308 */ /* 0x001e240000001000 */
[----:B0-----:R-:W-:-:S06]  /*0100*/  VIADD R4, R6, 0xffffffe ;  /* 0x0ffffffe06047836 */ /* 0x001fcc0000000000 */
[----:B------:R0:W1:Y:S02]  /*0110*/  F2I.FTZ.U32.TRUNC.NTZ R5, R4 ;  /* 0x0000000400057305 */ /* 0x000064000021f000 */
[----:B0-----:R-:W-:Y:S02]  /*0120*/  HFMA2 R4, -RZ, RZ, 0, 0 ;  /* 0x00000000ff047431 */ /* 0x001fe400000001ff */
[----:B-1----:R-:W-:-:S04]  /*0130*/  IMAD.MOV R9, RZ, RZ, -R5 ;  /* 0x000000ffff097224 */ /* 0x002fc800078e0a05 */
[----:B------:R-:W-:-:S04]  /*0140*/  IMAD R9, R9, R8, RZ ;  /* 0x0000000809097224 */ /* 0x000fc800078e02ff */
[----:B------:R-:W-:Y:S01]  /*0150*/  IMAD.HI.U32 R5, R5, R9, R4 ;  /* 0x0000000905057227 */ /* 0x000fe200078e0004 */
[----:B---3--:R-:W-:Y:S02]  /*0160*/  IABS R2, R0 ;  /* 0x0000000000027213 */ /* 0x008fe40000000000 */
[----:B------:R-:W-:-:S03]  /*0170*/  ISETP.GE.AND P2, PT, R0, RZ, PT ;  /* 0x000000ff0000720c */ /* 0x000fc60003f46270 */
[----:B------:R-:W-:-:S04]  /*0180*/  IMAD.HI.U32 R5, R5, R2, RZ ;  /* 0x0000000205057227 */ /* 0x000fc800078e00ff */
[----:B------:R-:W-:-:S04]  /*0190*/  IMAD.MOV R5, RZ, RZ, -R5 ;  /* 0x000000ffff057224 */ /* 0x000fc800078e0a05 */
[C---:B------:R-:W-:Y:S02]  /*01a0*/  IMAD R5, R8.reuse, R5, R2 ;  /* 0x0000000508057224 */ /* 0x040fe400078e0202 */
[----:B------:R-:W0:Y:S03]  /*01b0*/  LDC.64 R2, c[0x0][0x388] ;  /* 0x0000e200ff027b82 */ /* 0x000e260000000a00 */
[----:B------:R-:W-:-:S13]  /*01c0*/  ISETP.GT.U32.AND P0, PT, R8, R5, PT ;  /* 0x000000050800720c */ /* 0x000fda0003f04070 */
[----:B------:R-:W-:Y:S02]  /*01d0*/  @!P0 IADD3 R5, PT, PT, R5, -R8, RZ ;  /* 0x8000000805058210 */ /* 0x000fe40007ffe0ff */
[----:B------:R-:W-:Y:S02]  /*01e0*/  ISETP.NE.AND P0, PT, R7, RZ, PT ;  /* 0x000000ff0700720c */ /* 0x000fe40003f05270 */
[----:B------:R-:W-:-:S13]  /*01f0*/  ISETP.GT.U32.AND P1, PT, R8, R5, PT ;  /* 0x000000050800720c */ /* 0x000fda0003f24070 */
[----:B------:R-:W-:-:S05]  /*0200*/  @!P1 IMAD.IADD R5, R5, 0x1, -R8 ;  /* 0x0000000105059824 */ /* 0x000fca00078e0a08 */
[----:B------:R-:W-:Y:S02]  /*0210*/  @!P2 IADD3 R5, PT, PT, -R5, RZ, RZ ;  /* 0x000000ff0505a210 */ /* 0x000fe40007ffe1ff */
[----:B------:R-:W-:Y:S02]  /*0220*/  @!P0 LOP3.LUT R5, RZ, R7, RZ, 0x33, !PT ;  /* 0x00000007ff058212 */ /* 0x000fe400078e33ff */
[----:B------:R-:W-:-:S03]  /*0230*/  MOV R7, 0x1 ;  /* 0x0000000100077802 */ /* 0x000fc60000000f00 */
[----:B0-----:R-:W-:-:S05]  /*0240*/  IMAD.WIDE R2, R5, 0x4, R2 ;  /* 0x0000000405027825 */ /* 0x001fca00078e0202 */
[----:B------:R-:W-:Y:S01]  /*0250*/  REDG.E.ADD.STRONG.GPU desc[UR4][R2.64], R7 ;  /* 0x000000070200798e */ /* 0x000fe2000c12e104 */
[----:B------:R-:W-:Y:S05]  /*0260*/  EXIT ;  /* 0x000000000000794d */ /* 0x000fea0003800000 */
.L_x_0:
[----:B------:R-:W-:-:S00]  /*0270*/  BRA `(.L_x_0) ;  /* 0xfffffffc00fc7947 */ /* 0x000fc0000383ffff */
[----:B------:R-:W-:-:S00]  /*0280*/  NOP ;  /* 0x0000000000007918 */ /* 0x000fc00000000000 */
[----:B------:R-:W-:-:S00]  /*0290*/  NOP ;  /* 0x0000000000007918 */ /* 0x000fc00000000000 */
[----:B------:R-:W-:-:S00]  /*02a0*/  NOP ;  /* 0x0000000000007918 */ /* 0x000fc00000000000 */
[----:B------:R-:W-:-:S00]  /*02b0*/  NOP ;  /* 0x0000000000007918 */ /* 0x000fc00000000000 */
[----:B------:R-:W-:-:S00]  /*02c0*/  NOP ;  /* 0x0000000000007918 */ /* 0x000fc00000000000 */
[----:B------:R-:W-:-:S00]  /*02d0*/  NOP ;  /* 0x0000000000007918 */ /* 0x000fc00000000000 */
[----:B------:R-:W-:-:S00]  /*02e0*/  NOP ;  /* 0x0000000000007918 */ /* 0x000fc00000000000 */
[----:B------:R-:W-:-:S00]  /*02f0*/  NOP ;  /* 0x0000000000007918 */ /* 0x000fc00000000000 */
.L_x_1:


//--------------------- .nv.shared.reserved.0     --------------------------
	.section	.nv.shared.reserved.0,"aw",@nobits
	.weak		__nv_reservedSMEM_offset_0_alias
	.size		__nv_reservedSMEM_offset_0_alias, 0, 64
	.other		__nv_reservedSMEM_offset_0_alias,@"STO_CUDA_RESERVED_SHARED STV_DEFAULT"
__nv_reservedSMEM_offset_0_alias:
	.zero		0
	.zero		64


//--------------------- .nv.constant0._Z22gpuHistogramNonStridedPiS_ii --------------------------
	.section	.nv.constant0._Z22gpuHistogramNonStridedPiS_ii,"a",@progbits
	.sectionflags	@""
	.align	4
.nv.constant0._Z22gpuHistogramNonStridedPiS_ii:
	.zero		920


//--------------------- SYMBOLS --------------------------

	.type		.nv.reservedSmem.offset0,@object
	.size		.nv.reservedSmem.offset0,0x4
